	.headerflags	@"EF_CUDA_TEXMODE_UNIFIED EF_CUDA_64BIT_ADDRESS EF_CUDA_ACCELERATORS EF_CUDA_SM90 EF_CUDA_VIRTUAL_SM(EF_CUDA_SM90)"
	.elftype	@"ET_EXEC"


//--------------------- .nv.info                  --------------------------
	.section	.nv.info,"",@"SHT_CUDA_INFO"
	.align	4


	//----- nvinfo : EIATTR_REGCOUNT
	.align		4
        /*0000*/ 	.byte	0x04, 0x2f
        /*0002*/ 	.short	(.L_3 - .L_2)
	.align		4
.L_2:
        /*0004*/ 	.word	index@(triton_poi_fused__native_batch_norm_legit_no_training_relu_27)
        /*0008*/ 	.word	0x00000020


	//----- nvinfo : EIATTR_MIN_STACK_SIZE
	.align		4
.L_3:
        /*000c*/ 	.byte	0x04, 0x12
        /*000e*/ 	.short	(.L_5 - .L_4)
	.align		4
.L_4:
        /*0010*/ 	.word	index@(triton_poi_fused__native_batch_norm_legit_no_training_relu_27)
        /*0014*/ 	.word	0x00000000


	//----- nvinfo : EIATTR_FRAME_SIZE
	.align		4
.L_5:
        /*0018*/ 	.byte	0x04, 0x11
        /*001a*/ 	.short	(.L_7 - .L_6)
	.align		4
.L_6:
        /*001c*/ 	.word	index@(triton_poi_fused__native_batch_norm_legit_no_training_relu_27)
        /*0020*/ 	.word	0x00000000


	//----- nvinfo : EIATTR_MIN_STACK_SIZE
	.align		4
.L_7:
        /*0024*/ 	.byte	0x04, 0x12
        /*0026*/ 	.short	(.L_9 - .L_8)
	.align		4
.L_8:
        /*0028*/ 	.word	index@(triton_poi_fused__native_batch_norm_legit_no_training_relu_27)
        /*002c*/ 	.word	0x00000000
.L_9:


//--------------------- .nv.info.triton_poi_fused__native_batch_norm_legit_no_training_relu_27 --------------------------
	.section	.nv.info.triton_poi_fused__native_batch_norm_legit_no_training_relu_27,"",@"SHT_CUDA_INFO"
	.sectionflags	@""
	.align	4


	//----- nvinfo : EIATTR_CUDA_API_VERSION
	.align		4
        /*0000*/ 	.byte	0x04, 0x37
        /*0002*/ 	.short	(.L_11 - .L_10)
.L_10:
        /*0004*/ 	.word	0x0000007c


	//----- nvinfo : EIATTR_KPARAM_INFO
	.align		4
.L_11:
        /*0008*/ 	.byte	0x04, 0x17
        /*000a*/ 	.short	(.L_13 - .L_12)
.L_12:
        /*000c*/ 	.word	0x00000000
        /*0010*/ 	.short	0x0007
        /*0012*/ 	.short	0x0034
        /*0014*/ 	.byte	0x00, 0xf0, 0x11, 0x00


	//----- nvinfo : EIATTR_KPARAM_INFO
	.align		4
.L_13:
        /*0018*/ 	.byte	0x04, 0x17
        /*001a*/ 	.short	(.L_15 - .L_14)
.L_14:
        /*001c*/ 	.word	0x00000000
        /*0020*/ 	.short	0x0006
        /*0022*/ 	.short	0x0030
        /*0024*/ 	.byte	0x00, 0xf0, 0x11, 0x00


	//----- nvinfo : EIATTR_KPARAM_INFO
	.align		4
.L_15:
        /*0028*/ 	.byte	0x04, 0x17
        /*002a*/ 	.short	(.L_17 - .L_16)
.L_16:
        /*002c*/ 	.word	0x00000000
        /*0030*/ 	.short	0x0005
        /*0032*/ 	.short	0x0028
        /*0034*/ 	.byte	0x00, 0xf4, 0x21, 0x00


	//----- nvinfo : EIATTR_KPARAM_INFO
	.align		4
.L_17:
        /*0038*/ 	.byte	0x04, 0x17
        /*003a*/ 	.short	(.L_19 - .L_18)
.L_18:
        /*003c*/ 	.word	0x00000000
        /*0040*/ 	.short	0x0004
        /*0042*/ 	.short	0x0020
        /*0044*/ 	.byte	0x00, 0xf4, 0x21, 0x00


	//----- nvinfo : EIATTR_KPARAM_INFO
	.align		4
.L_19:
        /*0048*/ 	.byte	0x04, 0x17
        /*004a*/ 	.short	(.L_21 - .L_20)
.L_20:
        /*004c*/ 	.word	0x00000000
        /*0050*/ 	.short	0x0003
        /*0052*/ 	.short	0x0018
        /*0054*/ 	.byte	0x00, 0xf4, 0x21, 0x00


	//----- nvinfo : EIATTR_KPARAM_INFO
	.align		4
.L_21:
        /*0058*/ 	.byte	0x04, 0x17
        /*005a*/ 	.short	(.L_23 - .L_22)
.L_22:
        /*005c*/ 	.word	0x00000000
        /*0060*/ 	.short	0x0002
        /*0062*/ 	.short	0x0010
        /*0064*/ 	.byte	0x00, 0xf4, 0x21, 0x00


	//----- nvinfo : EIATTR_KPARAM_INFO
	.align		4
.L_23:
        /*0068*/ 	.byte	0x04, 0x17
        /*006a*/ 	.short	(.L_25 - .L_24)
.L_24:
        /*006c*/ 	.word	0x00000000
        /*0070*/ 	.short	0x0001
        /*0072*/ 	.short	0x0008
        /*0074*/ 	.byte	0x00, 0xf4, 0x21, 0x00


	//----- nvinfo : EIATTR_KPARAM_INFO
	.align		4
.L_25:
        /*0078*/ 	.byte	0x04, 0x17
        /*007a*/ 	.short	(.L_27 - .L_26)
.L_26:
        /*007c*/ 	.word	0x00000000
        /*0080*/ 	.short	0x0000
        /*0082*/ 	.short	0x0000
        /*0084*/ 	.byte	0x00, 0xf4, 0x21, 0x00


	//----- nvinfo : EIATTR_SPARSE_MMA_MASK
	.align		4
.L_27:
        /*0088*/ 	.byte	0x03, 0x50
        /*008a*/ 	.short	0x0000


	//----- nvinfo : EIATTR_MAXREG_COUNT
	.align		4
        /*008c*/ 	.byte	0x03, 0x1b
        /*008e*/ 	.short	0x00ff


	//----- nvinfo : EIATTR_EXIT_INSTR_OFFSETS
	.align		4
        /*0090*/ 	.byte	0x04, 0x1c
        /*0092*/ 	.short	(.L_29 - .L_28)


	//   ....[0]....
.L_28:
        /*0094*/ 	.word	0x000009b0


	//   ....[1]....
        /*0098*/ 	.word	0x000009d0


	//----- nvinfo : EIATTR_REQNTID
	.align		4
.L_29:
        /*009c*/ 	.byte	0x04, 0x10
        /*009e*/ 	.short	(.L_31 - .L_30)
.L_30:
        /*00a0*/ 	.word	0x00000080
        /*00a4*/ 	.word	0x00000001
        /*00a8*/ 	.word	0x00000001


	//----- nvinfo : EIATTR_CBANK_PARAM_SIZE
	.align		4
.L_31:
        /*00ac*/ 	.byte	0x03, 0x19
        /*00ae*/ 	.short	0x0038


	//----- nvinfo : EIATTR_PARAM_CBANK
	.align		4
        /*00b0*/ 	.byte	0x04, 0x0a
        /*00b2*/ 	.short	(.L_33 - .L_32)
	.align		4
.L_32:
        /*00b4*/ 	.word	index@(.nv.constant0.triton_poi_fused__native_batch_norm_legit_no_training_relu_27)
        /*00b8*/ 	.short	0x0210
        /*00ba*/ 	.short	0x0038


	//----- nvinfo : EIATTR_SW_WAR
	.align		4
.L_33:
        /*00bc*/ 	.byte	0x04, 0x36
        /*00be*/ 	.short	(.L_35 - .L_34)
.L_34:
        /*00c0*/ 	.word	0x00000008
.L_35:


//--------------------- .nv.callgraph             --------------------------
	.section	.nv.callgraph,"",@"SHT_CUDA_CALLGRAPH"
	.align	4
	.sectionentsize	8
	.align		4
        /*0000*/ 	.word	0x00000000
	.align		4
        /*0004*/ 	.word	0xffffffff
	.align		4
        /*0008*/ 	.word	0x00000000
	.align		4
        /*000c*/ 	.word	0xfffffffe
	.align		4
        /*0010*/ 	.word	0x00000000
	.align		4
        /*0014*/ 	.word	0xfffffffd
	.align		4
        /*0018*/ 	.word	0x00000000
	.align		4
        /*001c*/ 	.word	0xfffffffc


//--------------------- .nv.constant4             --------------------------
	.section	.nv.constant4,"a",@progbits
	.align	8
	.align		8
.nv.constant4:
        /*0000*/ 	.dword	_$_str
	.align		8
        /*0008*/ 	.dword	_$_str_$_2


//--------------------- .text.triton_poi_fused__native_batch_norm_legit_no_training_relu_27 --------------------------
	.section	.text.triton_poi_fused__native_batch_norm_legit_no_training_relu_27,"ax",@progbits
	.align	128
        .global         triton_poi_fused__native_batch_norm_legit_no_training_relu_27
        .type           triton_poi_fused__native_batch_norm_legit_no_training_relu_27,@function
        .size           triton_poi_fused__native_batch_norm_legit_no_training_relu_27,(.L_x_1 - triton_poi_fused__native_batch_norm_legit_no_training_relu_27)
        .other          triton_poi_fused__native_batch_norm_legit_no_training_relu_27,@"STO_CUDA_ENTRY STV_DEFAULT"
triton_poi_fused__native_batch_norm_legit_no_training_relu_27:
.text.triton_poi_fused__native_batch_norm_legit_no_training_relu_27:
[----:B------:R-:W0:Y:S01]  /*0000*/  LDC R1, c[0x0][0x28] ;  /* 0x00000a00ff017b82 */ /* 0x000e220000000800 */
[----:B------:R-:W1:Y:S07]  /*0010*/  S2R R2, SR_CTAID.Y ;  /* 0x0000000000027919 */ /* 0x000e6e0000002600 */
[----:B------:R-:W2:Y:S01]  /*0020*/  LDC.64 R8, c[0x0][0x220] ;  /* 0x00008800ff087b82 */ /* 0x000ea20000000a00 */
[----:B------:R-:W-:Y:S01]  /*0030*/  CS2R R10, SRZ ;  /* 0x00000000000a7805 */ /* 0x000fe2000001ff00 */
[----:B------:R-:W-:Y:S01]  /*0040*/  ULDC.64 UR4, c[0x0][0x208] ;  /* 0x0000820000047ab9 */ /* 0x000fe20000000a00 */
[----:B------:R-:W3:Y:S05]  /*0050*/  S2R R5, SR_CTAID.X ;  /* 0x0000000000057919 */ /* 0x000eea0000002500 */
[----:B------:R-:W4:Y:S01]  /*0060*/  LDC.64 R26, c[0x0][0x210] ;  /* 0x00008400ff1a7b82 */ /* 0x000f220000000a00 */
[----:B------:R-:W-:-:S07]  /*0070*/  HFMA2.MMA R23, -RZ, RZ, 1.625, 0 ;  /* 0x3e800000ff177435 */ /* 0x000fce00000001ff */
[----:B------:R-:W5:Y:S08]  /*0080*/  LDC.64 R12, c[0x0][0x228] ;  /* 0x00008a00ff0c7b82 */ /* 0x000f700000000a00 */
[----:B------:R-:W4:Y:S01]  /*0090*/  LDC.64 R20, c[0x0][0x218] ;  /* 0x00008600ff147b82 */ /* 0x000f220000000a00 */
[----:B-1----:R-:W-:-:S04]  /*00a0*/  SHF.L.U32 R2, R2, 0x1, RZ ;  /* 0x0000000102027819 */ /* 0x002fc800000006ff */
[C---:B------:R-:W-:Y:S01]  /*00b0*/  ISETP.GE.AND P0, PT, R2.reuse, 0x180, PT ;  /* 0x000001800200780c */ /* 0x040fe20003f06270 */
[----:B------:R-:W-:-:S05]  /*00c0*/  IMAD.HI R3, R2, 0x2aaaaaab, RZ ;  /* 0x2aaaaaab02037827 */ /* 0x000fca00078e02ff */
[----:B------:R-:W-:-:S04]  /*00d0*/  SHF.R.U32.HI R0, RZ, 0x1f, R3 ;  /* 0x0000001fff007819 */ /* 0x000fc80000011603 */
[----:B------:R-:W-:-:S05]  /*00e0*/  LEA.HI.SX32 R3, R3, R0, 0x1c ;  /* 0x0000000003037211 */ /* 0x000fca00078fe2ff */
[----:B------:R-:W-:-:S04]  /*00f0*/  IMAD R4, R3, -0x60, R2 ;  /* 0xffffffa003047824 */ /* 0x000fc800078e0202 */
[----:B--2---:R-:W-:-:S05]  /*0100*/  IMAD.WIDE R8, R4, 0x4, R8 ;  /* 0x0000000404087825 */ /* 0x004fca00078e0208 */
[----:B------:R1:W2:Y:S01]  /*0110*/  @!P0 LDG.E.EL.64 R10, desc[UR4][R8.64] ;  /* 0x00000004080a8981 */ /* 0x0002a2000c2e1b00 */
[----:B---3--:R-:W-:Y:S01]  /*0120*/  SHF.L.U32 R5, R5, 0x9, RZ ;  /* 0x0000000905057819 */ /* 0x008fe200000006ff */
[----:B------:R-:W3:Y:S03]  /*0130*/  S2R R0, SR_TID.X ;  /* 0x0000000000007919 */ /* 0x000ee60000002100 */
[----:B------:R-:W-:Y:S02]  /*0140*/  ISETP.LT.AND P3, PT, R5, RZ, !P0 ;  /* 0x000000ff0500720c */ /* 0x000fe40004761270 */
[----:B-1----:R-:W-:Y:S02]  /*0150*/  CS2R R8, SRZ ;  /* 0x0000000000087805 */ /* 0x002fe4000001ff00 */
[----:B---3--:R-:W-:Y:S01]  /*0160*/  LOP3.LUT R7, R5, 0x7f, R0, 0xf8, !PT ;  /* 0x0000007f05077812 */ /* 0x008fe200078ef800 */
[----:B------:R-:W-:-:S03]  /*0170*/  IMAD R0, R3, 0x6c60, R4 ;  /* 0x00006c6003007824 */ /* 0x000fc600078e0204 */
[C---:B------:R-:W-:Y:S01]  /*0180*/  ISETP.GE.AND P1, PT, R7.reuse, 0x121, PT ;  /* 0x000001210700780c */ /* 0x040fe20003f26270 */
[----:B------:R-:W-:-:S03]  /*0190*/  IMAD R15, R7, 0x60, R0 ;  /* 0x00000060070f7824 */ /* 0x000fc600078e0200 */
[----:B------:R-:W-:Y:S01]  /*01a0*/  ISETP.LT.AND P2, PT, R2, 0x180, !P1 ;  /* 0x000001800200780c */ /* 0x000fe20004f41270 */
[----:B----4-:R-:W-:Y:S01]  /*01b0*/  IMAD.WIDE R16, R15, 0x4, R26 ;  /* 0x000000040f107825 */ /* 0x010fe200078e021a */
[----:B------:R-:W-:Y:S02]  /*01c0*/  LOP3.LUT R22, R7, 0x100, RZ, 0xfc, !PT ;  /* 0x0000010007167812 */ /* 0x000fe400078efcff */
[----:B------:R-:W-:Y:S02]  /*01d0*/  IADD3 R19, R15, 0x9000, RZ ;  /* 0x000090000f137810 */ /* 0x000fe40007ffe0ff */
[----:B------:R-:W-:-:S03]  /*01e0*/  IADD3 R29, R15, 0x3000, RZ ;  /* 0x000030000f1d7810 */ /* 0x000fc60007ffe0ff */
[----:B------:R-:W-:-:S04]  /*01f0*/  IMAD.WIDE R18, R19, 0x4, R26 ;  /* 0x0000000413127825 */ /* 0x000fc800078e021a */
[----:B------:R1:W3:Y:S01]  /*0200*/  @P2 LDG.E.EL.64 R8, desc[UR4][R16.64] ;  /* 0x0000000410082981 */ /* 0x0002e2000c2e1b00 */
[----:B------:R-:W-:Y:S01]  /*0210*/  IMAD.WIDE R28, R29, 0x4, R26 ;  /* 0x000000041d1c7825 */ /* 0x000fe200078e021a */
[----:B-1----:R-:W-:-:S05]  /*0220*/  IADD3 R17, R15, 0x6000, RZ ;  /* 0x000060000f117810 */ /* 0x002fca0007ffe0ff */
[----:B------:R-:W-:Y:S01]  /*0230*/  IMAD.WIDE R26, R17, 0x4, R26 ;  /* 0x00000004111a7825 */ /* 0x000fe200078e021a */
[----:B------:R-:W-:Y:S02]  /*0240*/  CS2R R16, SRZ ;  /* 0x0000000000107805 */ /* 0x000fe4000001ff00 */
[----:B------:R-:W-:Y:S01]  /*0250*/  CS2R R14, SRZ ;  /* 0x00000000000e7805 */ /* 0x000fe2000001ff00 */
[----:B--2---:R-:W-:Y:S01]  /*0260*/  FADD R24, R10, 0.0010000000474974513054 ;  /* 0x3a83126f0a187421 */ /* 0x004fe20000000000 */
[----:B------:R-:W-:Y:S01]  /*0270*/  FADD R6, R11, 0.0010000000474974513054 ;  /* 0x3a83126f0b067421 */ /* 0x000fe20000000000 */
[----:B------:R-:W-:-:S03]  /*0280*/  CS2R R10, SRZ ;  /* 0x00000000000a7805 */ /* 0x000fc6000001ff00 */
[----:B------:R-:W1:Y:S03]  /*0290*/  MUFU.SQRT R0, R6 ;  /* 0x0000000600007308 */ /* 0x000e660000002000 */
[----:B------:R2:W4:Y:S05]  /*02a0*/  @P3 LDG.E.EL.64 R10, desc[UR4][R18.64] ;  /* 0x00000004120a3981 */ /* 0x00052a000c2e1b00 */
[----:B------:R-:W2:Y:S01]  /*02b0*/  MUFU.SQRT R24, R24 ;  /* 0x0000001800187308 */ /* 0x000ea20000002000 */
[----:B-1----:R-:W-:Y:S02]  /*02c0*/  FSETP.GT.AND P5, PT, R0, 8.50705917302346158658e+37, PT ;  /* 0x7e8000000000780b */ /* 0x002fe40003fa4000 */
[----:B0-2---:R-:W-:-:S02]  /*02d0*/  FSETP.GT.AND P4, PT, R24, 8.50705917302346158658e+37, PT ;  /* 0x7e8000001800780b */ /* 0x005fc40003f84000 */
[----:B------:R-:W-:Y:S02]  /*02e0*/  FSETP.GEU.AND P6, PT, R24, 1.175494350822287508e-38, PT ;  /* 0x008000001800780b */ /* 0x000fe40003fce000 */
[C---:B------:R-:W-:Y:S02]  /*02f0*/  FSEL R25, R23.reuse, 1, P4 ;  /* 0x3f80000017197808 */ /* 0x040fe40002000000 */
[----:B------:R-:W-:-:S07]  /*0300*/  FSEL R23, R23, 1, P5 ;  /* 0x3f80000017177808 */ /* 0x000fce0002800000 */
[----:B------:R-:W-:Y:S02]  /*0310*/  @P4 FMUL R24, R24, 0.25 ;  /* 0x3e80000018184820 */ /* 0x000fe40000400000 */
[----:B------:R-:W-:Y:S02]  /*0320*/  @!P6 FMUL R25, R25, 16777216 ;  /* 0x4b8000001919e820 */ /* 0x000fe40000400000 */
[----:B------:R-:W-:Y:S01]  /*0330*/  @!P6 FMUL R24, R24, 16777216 ;  /* 0x4b8000001818e820 */ /* 0x000fe20000400000 */
[C---:B------:R-:W-:Y:S01]  /*0340*/  FSETP.GEU.AND P6, PT, R0.reuse, 1.175494350822287508e-38, PT ;  /* 0x008000000000780b */ /* 0x040fe20003fce000 */
[----:B------:R-:W-:Y:S01]  /*0350*/  @P5 FMUL R0, R0, 0.25 ;  /* 0x3e80000000005820 */ /* 0x000fe20000400000 */
[----:B------:R-:W-:Y:S02]  /*0360*/  ISETP.LT.AND P5, PT, R22, 0x121, !P0 ;  /* 0x000001211600780c */ /* 0x000fe400047a1270 */
[----:B------:R-:W-:-:S04]  /*0370*/  LOP3.LUT R6, R7, 0x80, RZ, 0xfc, !PT ;  /* 0x0000008007067812 */ /* 0x000fc800078efcff */
[----:B------:R-:W-:-:S07]  /*0380*/  ISETP.LT.AND P4, PT, R6, 0x121, !P0 ;  /* 0x000001210600780c */ /* 0x000fce0004781270 */
[----:B------:R5:W2:Y:S01]  /*0390*/  @P5 LDG.E.EL.64 R16, desc[UR4][R26.64] ;  /* 0x000000041a105981 */ /* 0x000aa2000c2e1b00 */
[----:B------:R-:W0:Y:S01]  /*03a0*/  MUFU.RCP R24, R24 ;  /* 0x0000001800187308 */ /* 0x000e220000001000 */
[----:B------:R-:W-:-:S04]  /*03b0*/  CS2R R18, SRZ ;  /* 0x0000000000127805 */ /* 0x000fc8000001ff00 */
[----:B------:R1:W2:Y:S01]  /*03c0*/  @P4 LDG.E.EL.64 R14, desc[UR4][R28.64] ;  /* 0x000000041c0e4981 */ /* 0x0002a2000c2e1b00 */
[C---:B-----5:R-:W-:Y:S02]  /*03d0*/  IMAD.WIDE R26, R4.reuse, 0x4, R12 ;  /* 0x00000004041a7825 */ /* 0x060fe400078e020c */
[----:B------:R-:W5:Y:S02]  /*03e0*/  LDC.64 R12, c[0x0][0x230] ;  /* 0x00008c00ff0c7b82 */ /* 0x000f640000000a00 */
[----:B-1----:R-:W-:Y:S01]  /*03f0*/  IMAD.WIDE R28, R4, 0x4, R20 ;  /* 0x00000004041c7825 */ /* 0x002fe200078e0214 */
[----:B------:R-:W-:-:S04]  /*0400*/  CS2R R20, SRZ ;  /* 0x0000000000147805 */ /* 0x000fc8000001ff00 */
[----:B------:R-:W3:Y:S04]  /*0410*/  @!P0 LDG.E.EL.64 R18, desc[UR4][R28.64] ;  /* 0x000000041c128981 */ /* 0x000ee8000c2e1b00 */
[----:B------:R0:W2:Y:S02]  /*0420*/  @!P0 LDG.E.EL.64 R20, desc[UR4][R26.64] ;  /* 0x000000041a148981 */ /* 0x0000a4000c2e1b00 */
[----:B0-----:R-:W-:Y:S01]  /*0430*/  FMUL R26, R24, R25 ;  /* 0x00000019181a7220 */ /* 0x001fe20000400000 */
[----:B-----5:R-:W-:Y:S01]  /*0440*/  IMAD.WIDE R24, R4, 0x4, R12 ;  /* 0x0000000404187825 */ /* 0x020fe200078e020c */
[----:B------:R-:W-:-:S06]  /*0450*/  CS2R R12, SRZ ;  /* 0x00000000000c7805 */ /* 0x000fcc000001ff00 */
[----:B------:R2:W5:Y:S01]  /*0460*/  @!P0 LDG.E.EL.64 R12, desc[UR4][R24.64] ;  /* 0x00000004180c8981 */ /* 0x000562000c2e1b00 */
[----:B------:R-:W-:Y:S01]  /*0470*/  @!P6 FMUL R0, R0, 16777216 ;  /* 0x4b8000000000e820 */ /* 0x000fe20000400000 */
[----:B------:R-:W-:-:S05]  /*0480*/  IMAD R28, R4, 0x121, R7 ;  /* 0x00000121041c7824 */ /* 0x000fca00078e0207 */
[----:B------:R-:W0:Y:S01]  /*0490*/  MUFU.RCP R0, R0 ;  /* 0x0000000000007308 */ /* 0x000e220000001000 */
[C---:B------:R-:W-:Y:S02]  /*04a0*/  IMAD R4, R3.reuse, 0x300, R4 ;  /* 0x0000030003047824 */ /* 0x040fe400078e0204 */
[----:B------:R-:W-:Y:S02]  /*04b0*/  IMAD R27, R3, 0x36300, R28 ;  /* 0x00036300031b7824 */ /* 0x000fe400078e021c */
[----:B------:R-:W-:-:S04]  /*04c0*/  @!P6 FMUL R23, R23, 16777216 ;  /* 0x4b8000001717e820 */ /* 0x000fc80000400000 */
[----:B0-----:R-:W-:Y:S01]  /*04d0*/  FMUL R23, R0, R23 ;  /* 0x0000001700177220 */ /* 0x001fe20000400000 */
[----:B---3--:R-:W-:Y:S01]  /*04e0*/  FADD R29, -R18, R8 ;  /* 0x00000008121d7221 */ /* 0x008fe20000000100 */
[----:B------:R-:W-:Y:S02]  /*04f0*/  IADD3 R8, R2, 0x1, RZ ;  /* 0x0000000102087810 */ /* 0x000fe40007ffe0ff */
[----:B------:R-:W0:Y:S01]  /*0500*/  LDC.64 R2, c[0x0][0x238] ;  /* 0x00008e00ff027b82 */ /* 0x000e220000000a00 */
[----:B------:R-:W-:Y:S02]  /*0510*/  FMUL R29, R26, R29 ;  /* 0x0000001d1a1d7220 */ /* 0x000fe40000400000 */
[C---:B------:R-:W-:Y:S01]  /*0520*/  IMAD.HI R0, R8.reuse, 0x2aaaaaab, RZ ;  /* 0x2aaaaaab08007827 */ /* 0x040fe200078e02ff */
[----:B------:R-:W-:-:S03]  /*0530*/  ISETP.GE.AND P0, PT, R8, 0x180, PT ;  /* 0x000001800800780c */ /* 0x000fc60003f06270 */
[----:B--2---:R-:W-:Y:S01]  /*0540*/  FADD R25, -R18, R14 ;  /* 0x0000000e12197221 */ /* 0x004fe20000000100 */
[----:B-----5:R-:W-:-:S05]  /*0550*/  FFMA R29, R29, R20, R12 ;  /* 0x000000141d1d7223 */ /* 0x020fca000000000c */
[----:B------:R-:W-:-:S04]  /*0560*/  FSETP.GEU.AND P6, PT, R29, RZ, PT ;  /* 0x000000ff1d00720b */ /* 0x000fc80003fce000 */
[----:B------:R-:W-:Y:S01]  /*0570*/  SEL R24, R29, RZ, P6 ;  /* 0x000000ff1d187207 */ /* 0x000fe20003000000 */
[----:B----4-:R-:W-:Y:S01]  /*0580*/  FADD R29, -R18, R10 ;  /* 0x0000000a121d7221 */ /* 0x010fe20000000100 */
[----:B------:R-:W-:Y:S01]  /*0590*/  SHF.R.U32.HI R10, RZ, 0x1f, R0 ;  /* 0x0000001fff0a7819 */ /* 0x000fe20000011600 */
[----:B------:R-:W-:Y:S01]  /*05a0*/  FMUL R25, R26, R25 ;  /* 0x000000191a197220 */ /* 0x000fe20000400000 */
[----:B------:R-:W-:Y:S02]  /*05b0*/  ISETP.LT.AND P6, PT, R5, RZ, !P0 ;  /* 0x000000ff0500720c */ /* 0x000fe400047c1270 */
[----:B------:R-:W-:Y:S01]  /*05c0*/  LEA.HI.SX32 R0, R0, R10, 0x1c ;  /* 0x0000000a00007211 */ /* 0x000fe200078fe2ff */
[----:B------:R-:W-:Y:S01]  /*05d0*/  FADD R5, -R18, R16 ;  /* 0x0000001012057221 */ /* 0x000fe20000000100 */
[C---:B------:R-:W-:Y:S01]  /*05e0*/  FADD R18, -R19.reuse, R11 ;  /* 0x0000000b13127221 */ /* 0x040fe20000000100 */
[C---:B------:R-:W-:Y:S01]  /*05f0*/  FADD R14, -R19.reuse, R9 ;  /* 0x00000009130e7221 */ /* 0x040fe20000000100 */
[----:B------:R-:W-:Y:S01]  /*0600*/  FADD R16, -R19, R17 ;  /* 0x0000001113107221 */ /* 0x000fe20000000100 */
[----:B------:R-:W-:Y:S01]  /*0610*/  ISETP.LT.AND P1, PT, R8, 0x180, !P1 ;  /* 0x000001800800780c */ /* 0x000fe20004f21270 */
[----:B------:R-:W-:-:S02]  /*0620*/  IMAD R11, R0, -0x60, R8 ;  /* 0xffffffa0000b7824 */ /* 0x000fc400078e0208 */
[----:B0-----:R-:W-:-:S04]  /*0630*/  IMAD.WIDE R8, R27, 0x4, R2 ;  /* 0x000000041b087825 */ /* 0x001fc800078e0202 */
[-CC-:B------:R-:W-:Y:S01]  /*0640*/  FFMA R27, R25, R20.reuse, R12.reuse ;  /* 0x00000014191b7223 */ /* 0x180fe2000000000c */
[----:B------:R-:W-:Y:S02]  /*0650*/  IMAD R17, R4, 0x121, RZ ;  /* 0x0000012104117824 */ /* 0x000fe400078e02ff */
[----:B------:R-:W-:Y:S01]  /*0660*/  FMUL R25, R26, R5 ;  /* 0x000000051a197220 */ /* 0x000fe20000400000 */
[----:B------:R0:W-:Y:S01]  /*0670*/  @P2 STG.E desc[UR4][R8.64], R24 ;  /* 0x0000001808002986 */ /* 0x0001e2000c101904 */
[C---:B------:R-:W-:Y:S02]  /*0680*/  FSETP.GEU.AND P2, PT, R27.reuse, RZ, PT ;  /* 0x000000ff1b00720b */ /* 0x040fe40003f4e000 */
[----:B------:R-:W-:Y:S01]  /*0690*/  IADD3 R5, R6, R17, RZ ;  /* 0x0000001106057210 */ /* 0x000fe20007ffe0ff */
[----:B------:R-:W-:Y:S01]  /*06a0*/  IMAD R0, R0, 0x300, R11 ;  /* 0x0000030000007824 */ /* 0x000fe200078e020b */
[----:B------:R-:W-:Y:S01]  /*06b0*/  SEL R27, R27, RZ, P2 ;  /* 0x000000ff1b1b7207 */ /* 0x000fe20001000000 */
[----:B------:R-:W-:-:S02]  /*06c0*/  FFMA R25, R25, R20, R12 ;  /* 0x0000001419197223 */ /* 0x000fc4000000000c */
[----:B------:R-:W-:-:S04]  /*06d0*/  IMAD.WIDE R4, R5, 0x4, R2 ;  /* 0x0000000405047825 */ /* 0x000fc800078e0202 */
[----:B------:R-:W-:Y:S01]  /*06e0*/  FADD R10, -R19, R15 ;  /* 0x0000000f130a7221 */ /* 0x000fe20000000100 */
[----:B------:R-:W-:Y:S01]  /*06f0*/  LOP3.LUT R15, R7, 0x180, RZ, 0xfc, !PT ;  /* 0x00000180070f7812 */ /* 0x000fe200078efcff */
[----:B------:R-:W-:Y:S01]  /*0700*/  IMAD R0, R0, 0x121, RZ ;  /* 0x0000012100007824 */ /* 0x000fe200078e02ff */
[----:B------:R-:W-:Y:S01]  /*0710*/  IADD3 R19, R22, R17, RZ ;  /* 0x0000001116137210 */ /* 0x000fe20007ffe0ff */
[----:B------:R1:W-:Y:S01]  /*0720*/  @P4 STG.E desc[UR4][R4.64], R27 ;  /* 0x0000001b04004986 */ /* 0x0003e2000c101904 */
[----:B------:R-:W-:Y:S01]  /*0730*/  FMUL R29, R26, R29 ;  /* 0x0000001d1a1d7220 */ /* 0x000fe20000400000 */
[----:B------:R-:W-:Y:S01]  /*0740*/  FSETP.GEU.AND P4, PT, R25, RZ, PT ;  /* 0x000000ff1900720b */ /* 0x000fe20003f8e000 */
[----:B------:R-:W-:Y:S01]  /*0750*/  FMUL R14, R23, R14 ;  /* 0x0000000e170e7220 */ /* 0x000fe20000400000 */
[----:B------:R-:W-:Y:S02]  /*0760*/  ISETP.LT.AND P2, PT, R22, 0x121, !P0 ;  /* 0x000001211600780c */ /* 0x000fe40004741270 */
[----:B------:R-:W-:-:S02]  /*0770*/  ISETP.LT.AND P0, PT, R6, 0x121, !P0 ;  /* 0x000001210600780c */ /* 0x000fc40004701270 */
[----:B------:R-:W-:Y:S01]  /*0780*/  IADD3 R11, R6, R0, RZ ;  /* 0x00000000060b7210 */ /* 0x000fe20007ffe0ff */
[----:B------:R-:W-:Y:S01]  /*0790*/  FMUL R6, R23, R18 ;  /* 0x0000001217067220 */ /* 0x000fe20000400000 */
[----:B------:R-:W-:Y:S01]  /*07a0*/  IADD3 R17, R15, R17, RZ ;  /* 0x000000110f117210 */ /* 0x000fe20007ffe0ff */
[----:B------:R-:W-:Y:S01]  /*07b0*/  FFMA R29, R29, R20, R12 ;  /* 0x000000141d1d7223 */ /* 0x000fe2000000000c */
[----:B------:R-:W-:Y:S01]  /*07c0*/  IADD3 R7, R7, R0, RZ ;  /* 0x0000000007077210 */ /* 0x000fe20007ffe0ff */
[----:B------:R-:W-:Y:S01]  /*07d0*/  IMAD.WIDE R18, R19, 0x4, R2 ;  /* 0x0000000413127825 */ /* 0x000fe200078e0202 */
[----:B0-----:R-:W-:-:S03]  /*07e0*/  IADD3 R9, R22, R0, RZ ;  /* 0x0000000016097210 */ /* 0x001fc60007ffe0ff */
[-CC-:B------:R-:W-:Y:S01]  /*07f0*/  FFMA R14, R14, R21.reuse, R13.reuse ;  /* 0x000000150e0e7223 */ /* 0x180fe2000000000d */
[----:B------:R-:W-:Y:S01]  /*0800*/  IADD3 R15, R15, R0, RZ ;  /* 0x000000000f0f7210 */ /* 0x000fe20007ffe0ff */
[----:B------:R-:W-:Y:S01]  /*0810*/  FMUL R0, R23, R10 ;  /* 0x0000000a17007220 */ /* 0x000fe20000400000 */
[----:B------:R-:W-:Y:S01]  /*0820*/  SEL R25, R25, RZ, P4 ;  /* 0x000000ff19197207 */ /* 0x000fe20002000000 */
[----:B------:R-:W-:Y:S01]  /*0830*/  FMUL R8, R23, R16 ;  /* 0x0000001017087220 */ /* 0x000fe20000400000 */
[----:B------:R-:W-:Y:S01]  /*0840*/  FSETP.GEU.AND P4, PT, R29, RZ, PT ;  /* 0x000000ff1d00720b */ /* 0x000fe20003f8e000 */
[-CC-:B------:R-:W-:Y:S02]  /*0850*/  FFMA R0, R0, R21.reuse, R13.reuse ;  /* 0x0000001500007223 */ /* 0x180fe4000000000d */
[----:B------:R0:W-:Y:S01]  /*0860*/  @P5 STG.E desc[UR4][R18.64], R25 ;  /* 0x0000001912005986 */ /* 0x0001e2000c101904 */
[----:B------:R-:W-:Y:S01]  /*0870*/  FFMA R8, R8, R21, R13 ;  /* 0x0000001508087223 */ /* 0x000fe2000000000d */
[----:B------:R-:W-:Y:S01]  /*0880*/  FSETP.GEU.AND P5, PT, R14, RZ, PT ;  /* 0x000000ff0e00720b */ /* 0x000fe20003fae000 */
[----:B-1----:R-:W-:Y:S01]  /*0890*/  IMAD.WIDE R4, R17, 0x4, R2 ;  /* 0x0000000411047825 */ /* 0x002fe200078e0202 */
[----:B------:R-:W-:-:S02]  /*08a0*/  SEL R29, R29, RZ, P4 ;  /* 0x000000ff1d1d7207 */ /* 0x000fc40002000000 */
[----:B------:R-:W-:Y:S02]  /*08b0*/  FSETP.GEU.AND P4, PT, R0, RZ, PT ;  /* 0x000000ff0000720b */ /* 0x000fe40003f8e000 */
[----:B------:R-:W-:Y:S01]  /*08c0*/  SEL R17, R14, RZ, P5 ;  /* 0x000000ff0e117207 */ /* 0x000fe20002800000 */
[----:B------:R-:W-:Y:S01]  /*08d0*/  FFMA R21, R6, R21, R13 ;  /* 0x0000001506157223 */ /* 0x000fe2000000000d */
[----:B------:R-:W-:Y:S01]  /*08e0*/  FSETP.GEU.AND P5, PT, R8, RZ, PT ;  /* 0x000000ff0800720b */ /* 0x000fe20003fae000 */
[----:B------:R-:W-:-:S04]  /*08f0*/  IMAD.WIDE R6, R7, 0x4, R2 ;  /* 0x0000000407067825 */ /* 0x000fc800078e0202 */
[----:B------:R-:W-:-:S04]  /*0900*/  IMAD.WIDE R10, R11, 0x4, R2 ;  /* 0x000000040b0a7825 */ /* 0x000fc800078e0202 */
[----:B------:R-:W-:Y:S01]  /*0910*/  IMAD.WIDE R12, R9, 0x4, R2 ;  /* 0x00000004090c7825 */ /* 0x000fe200078e0202 */
[----:B------:R-:W-:-:S03]  /*0920*/  SEL R9, R0, RZ, P4 ;  /* 0x000000ff00097207 */ /* 0x000fc60002000000 */
[----:B------:R-:W-:Y:S01]  /*0930*/  IMAD.WIDE R2, R15, 0x4, R2 ;  /* 0x000000040f027825 */ /* 0x000fe200078e0202 */
[----:B------:R-:W-:Y:S01]  /*0940*/  SEL R15, R8, RZ, P5 ;  /* 0x000000ff080f7207 */ /* 0x000fe20002800000 */
[----:B------:R0:W-:Y:S01]  /*0950*/  @P3 STG.E desc[UR4][R4.64], R29 ;  /* 0x0000001d04003986 */ /* 0x0001e2000c101904 */
[----:B------:R-:W-:-:S03]  /*0960*/  FSETP.GEU.AND P3, PT, R21, RZ, PT ;  /* 0x000000ff1500720b */ /* 0x000fc60003f6e000 */
[----:B------:R0:W-:Y:S04]  /*0970*/  @P1 STG.E desc[UR4][R6.64], R17 ;  /* 0x0000001106001986 */ /* 0x0001e8000c101904 */
[----:B------:R0:W-:Y:S01]  /*0980*/  @P0 STG.E desc[UR4][R10.64], R9 ;  /* 0x000000090a000986 */ /* 0x0001e2000c101904 */
[----:B------:R-:W-:-:S03]  /*0990*/  SEL R21, R21, RZ, P3 ;  /* 0x000000ff15157207 */ /* 0x000fc60001800000 */
[----:B------:R0:W-:Y:S02]  /*09a0*/  @P2 STG.E desc[UR4][R12.64], R15 ;  /* 0x0000000f0c002986 */ /* 0x0001e4000c101904 */
[----:B0-----:R-:W-:Y:S05]  /*09b0*/  @!P6 EXIT ;  /* 0x000000000000e94d */ /* 0x001fea0003800000 */
[----:B------:R-:W-:Y:S01]  /*09c0*/  STG.E desc[UR4][R2.64], R21 ;  /* 0x0000001502007986 */ /* 0x000fe2000c101904 */
[----:B------:R-:W-:Y:S05]  /*09d0*/  EXIT ;  /* 0x000000000000794d */ /* 0x000fea0003800000 */
.L_x_0:
[----:B------:R-:W-:-:S00]  /*09e0*/  BRA `(.L_x_0) ;  /* 0xfffffffc00fc7947 */ /* 0x000fc0000383ffff */
[----:B------:R-:W-:-:S00]  /*09f0*/  NOP ;  /* 0x0000000000007918 */ /* 0x000fc00000000000 */
        /* <DEDUP_REMOVED lines=8> */
.L_x_1:


//--------------------- .nv.global.init           --------------------------
	.section	.nv.global.init,"aw",@progbits
.nv.global.init:
	.type		_$_str,@object
	.size		_$_str,(_$_str_$_2 - _$_str)
_$_str:
        /*0000*/ 	.byte	0x5f, 0x5f, 0x43, 0x55, 0x44, 0x41, 0x5f, 0x46, 0x54, 0x5a, 0x00
	.type		_$_str_$_2,@object
	.size		_$_str_$_2,(.L_1 - _$_str_$_2)
_$_str_$_2:
        /*000b*/ 	.byte	0x5f, 0x5f, 0x43, 0x55, 0x44, 0x41, 0x5f, 0x50, 0x52, 0x45, 0x43, 0x5f, 0x53, 0x51, 0x52, 0x54
        /*001b*/ 	.byte	0x00
.L_1:


//--------------------- .nv.constant0.triton_poi_fused__native_batch_norm_legit_no_training_relu_27 --------------------------
	.section	.nv.constant0.triton_poi_fused__native_batch_norm_legit_no_training_relu_27,"a",@progbits
	.sectionflags	@""
	.align	4
.nv.constant0.triton_poi_fused__native_batch_norm_legit_no_training_relu_27:
	.zero		584
